//
// Generated by NVIDIA NVVM Compiler
//
// Compiler Build ID: CL-36424714
// Cuda compilation tools, release 13.0, V13.0.88
// Based on NVVM 20.0.0
//

.version 9.0
.target sm_100
.address_size 64

	// .globl	_Z31dfi_cuda_swap_quadrants_complexP6float2S0_i

.visible .entry _Z31dfi_cuda_swap_quadrants_complexP6float2S0_i(
	.param .u64 .ptr .align 1 _Z31dfi_cuda_swap_quadrants_complexP6float2S0_i_param_0,
	.param .u64 .ptr .align 1 _Z31dfi_cuda_swap_quadrants_complexP6float2S0_i_param_1,
	.param .u32 _Z31dfi_cuda_swap_quadrants_complexP6float2S0_i_param_2
)
{
	.reg .b32 	%r<15>;
	.reg .b32 	%f<5>;
	.reg .b64 	%rd<11>;

	ld.param.u64 	%rd1, [_Z31dfi_cuda_swap_quadrants_complexP6float2S0_i_param_0];
	ld.param.u64 	%rd2, [_Z31dfi_cuda_swap_quadrants_complexP6float2S0_i_param_1];
	ld.param.u32 	%r1, [_Z31dfi_cuda_swap_quadrants_complexP6float2S0_i_param_2];
	cvta.to.global.u64 	%rd3, %rd2;
	cvta.to.global.u64 	%rd4, %rd1;
	mov.u32 	%r2, %ctaid.x;
	shl.b32 	%r3, %r2, 4;
	mov.u32 	%r4, %tid.x;
	add.s32 	%r5, %r3, %r4;
	mov.u32 	%r6, %ctaid.y;
	shl.b32 	%r7, %r6, 4;
	mov.u32 	%r8, %tid.y;
	add.s32 	%r9, %r7, %r8;
	mov.u32 	%r10, %nctaid.y;
	mov.u32 	%r11, %ntid.y;
	mad.lo.s32 	%r12, %r1, %r9, %r5;
	mul.wide.s32 	%rd5, %r12, 8;
	add.s64 	%rd6, %rd3, %rd5;
	mad.lo.s32 	%r13, %r10, %r11, %r9;
	mad.lo.s32 	%r14, %r1, %r13, %r5;
	mul.wide.s32 	%rd7, %r14, 8;
	add.s64 	%rd8, %rd4, %rd7;
	ld.global.v2.f32 	{%f1, %f2}, [%rd8+8];
	st.global.v2.f32 	[%rd6], {%f1, %f2};
	add.s64 	%rd9, %rd3, %rd7;
	add.s64 	%rd10, %rd4, %rd5;
	ld.global.v2.f32 	{%f3, %f4}, [%rd10+8];
	st.global.v2.f32 	[%rd9], {%f3, %f4};
	ret;

}
	// .globl	_Z28dfi_cuda_swap_quadrants_realPf
.visible .entry _Z28dfi_cuda_swap_quadrants_realPf(
	.param .u64 .ptr .align 1 _Z28dfi_cuda_swap_quadrants_realPf_param_0
)
{
	.reg .pred 	%p<2>;
	.reg .b32 	%r<21>;
	.reg .b32 	%f<3>;
	.reg .b64 	%rd<7>;

	ld.param.u64 	%rd1, [_Z28dfi_cuda_swap_quadrants_realPf_param_0];
	cvta.to.global.u64 	%rd2, %rd1;
	mov.u32 	%r1, %ctaid.x;
	shl.b32 	%r2, %r1, 4;
	mov.u32 	%r3, %tid.x;
	add.s32 	%r4, %r2, %r3;
	mov.u32 	%r5, %ctaid.y;
	shl.b32 	%r6, %r5, 4;
	mov.u32 	%r7, %tid.y;
	add.s32 	%r8, %r6, %r7;
	mov.u32 	%r9, %nctaid.x;
	mov.u32 	%r10, %ntid.x;
	mul.lo.s32 	%r11, %r9, %r10;
	shr.u32 	%r12, %r11, 31;
	add.s32 	%r13, %r11, %r12;
	shr.s32 	%r14, %r13, 1;
	neg.s32 	%r15, %r14;
	mad.lo.s32 	%r16, %r8, %r11, %r4;
	mul.wide.s32 	%rd3, %r16, 4;
	add.s64 	%rd4, %rd2, %rd3;
	ld.global.f32 	%f1, [%rd4];
	setp.lt.s32 	%p1, %r4, %r14;
	selp.b32 	%r17, %r14, %r15, %p1;
	add.s32 	%r18, %r4, %r17;
	add.s32 	%r19, %r14, %r8;
	mad.lo.s32 	%r20, %r19, %r11, %r18;
	mul.wide.s32 	%rd5, %r20, 4;
	add.s64 	%rd6, %rd2, %rd5;
	ld.global.f32 	%f2, [%rd6];
	st.global.f32 	[%rd4], %f2;
	st.global.f32 	[%rd6], %f1;
	ret;

}
	// .globl	_Z27swap_full_quadrants_complexP6float2
.visible .entry _Z27swap_full_quadrants_complexP6float2(
	.param .u64 .ptr .align 1 _Z27swap_full_quadrants_complexP6float2_param_0
)
{
	.reg .pred 	%p<2>;
	.reg .b32 	%r<24>;
	.reg .b32 	%f<5>;
	.reg .b64 	%rd<7>;

	ld.param.u64 	%rd3, [_Z27swap_full_quadrants_complexP6float2_param_0];
	cvta.to.global.u64 	%rd1, %rd3;
	mov.u32 	%r8, %ctaid.x;
	shl.b32 	%r9, %r8, 4;
	mov.u32 	%r10, %tid.x;
	add.s32 	%r1, %r9, %r10;
	mov.u32 	%r11, %ctaid.y;
	shl.b32 	%r12, %r11, 4;
	mov.u32 	%r13, %tid.y;
	add.s32 	%r2, %r12, %r13;
	mov.u32 	%r14, %nctaid.x;
	mov.u32 	%r15, %ntid.x;
	mul.lo.s32 	%r3, %r14, %r15;
	shr.u32 	%r16, %r3, 31;
	add.s32 	%r17, %r3, %r16;
	shr.s32 	%r4, %r17, 1;
	mad.lo.s32 	%r18, %r2, %r3, %r1;
	mul.wide.s32 	%rd4, %r18, 8;
	add.s64 	%rd2, %rd1, %rd4;
	ld.global.v2.f32 	{%f1, %f2}, [%rd2];
	setp.ge.s32 	%p1, %r1, %r4;
	@%p1 bra 	$L__BB2_2;
	add.s32 	%r21, %r4, %r2;
	add.s32 	%r22, %r4, %r1;
	mad.lo.s32 	%r23, %r21, %r3, %r22;
	bra.uni 	$L__BB2_3;
$L__BB2_2:
	add.s32 	%r19, %r4, %r2;
	sub.s32 	%r20, %r1, %r4;
	mad.lo.s32 	%r23, %r19, %r3, %r20;
$L__BB2_3:
	mul.wide.s32 	%rd5, %r23, 8;
	add.s64 	%rd6, %rd1, %rd5;
	ld.global.v2.f32 	{%f3, %f4}, [%rd6];
	st.global.v2.f32 	[%rd2], {%f3, %f4};
	st.global.v2.f32 	[%rd6], {%f1, %f2};
	ret;

}
	// .globl	_Z17dfi_cuda_crop_roiPfiiiiifS_
.visible .entry _Z17dfi_cuda_crop_roiPfiiiiifS_(
	.param .u64 .ptr .align 1 _Z17dfi_cuda_crop_roiPfiiiiifS__param_0,
	.param .u32 _Z17dfi_cuda_crop_roiPfiiiiifS__param_1,
	.param .u32 _Z17dfi_cuda_crop_roiPfiiiiifS__param_2,
	.param .u32 _Z17dfi_cuda_crop_roiPfiiiiifS__param_3,
	.param .u32 _Z17dfi_cuda_crop_roiPfiiiiifS__param_4,
	.param .u32 _Z17dfi_cuda_crop_roiPfiiiiifS__param_5,
	.param .f32 _Z17dfi_cuda_crop_roiPfiiiiifS__param_6,
	.param .u64 .ptr .align 1 _Z17dfi_cuda_crop_roiPfiiiiifS__param_7
)
{
	.reg .pred 	%p<4>;
	.reg .b32 	%r<20>;
	.reg .b32 	%f<4>;
	.reg .b64 	%rd<9>;

	ld.param.u64 	%rd1, [_Z17dfi_cuda_crop_roiPfiiiiifS__param_0];
	ld.param.u32 	%r3, [_Z17dfi_cuda_crop_roiPfiiiiifS__param_1];
	ld.param.u32 	%r4, [_Z17dfi_cuda_crop_roiPfiiiiifS__param_2];
	ld.param.u32 	%r5, [_Z17dfi_cuda_crop_roiPfiiiiifS__param_3];
	ld.param.u32 	%r7, [_Z17dfi_cuda_crop_roiPfiiiiifS__param_4];
	ld.param.u32 	%r6, [_Z17dfi_cuda_crop_roiPfiiiiifS__param_5];
	ld.param.f32 	%f1, [_Z17dfi_cuda_crop_roiPfiiiiifS__param_6];
	ld.param.u64 	%rd2, [_Z17dfi_cuda_crop_roiPfiiiiifS__param_7];
	mov.u32 	%r9, %ctaid.x;
	shl.b32 	%r10, %r9, 4;
	mov.u32 	%r11, %tid.x;
	add.s32 	%r1, %r10, %r11;
	mov.u32 	%r12, %ctaid.y;
	shl.b32 	%r13, %r12, 4;
	mov.u32 	%r14, %tid.y;
	add.s32 	%r15, %r13, %r14;
	setp.ge.s32 	%p1, %r1, %r5;
	setp.ge.s32 	%p2, %r15, %r7;
	or.pred  	%p3, %p1, %p2;
	@%p3 bra 	$L__BB3_2;
	cvta.to.global.u64 	%rd3, %rd1;
	cvta.to.global.u64 	%rd4, %rd2;
	add.s32 	%r16, %r4, %r15;
	add.s32 	%r17, %r3, %r1;
	mad.lo.s32 	%r18, %r6, %r16, %r17;
	mul.wide.s32 	%rd5, %r18, 4;
	add.s64 	%rd6, %rd3, %rd5;
	ld.global.f32 	%f2, [%rd6];
	mul.f32 	%f3, %f1, %f2;
	mad.lo.s32 	%r19, %r5, %r15, %r1;
	mul.wide.s32 	%rd7, %r19, 4;
	add.s64 	%rd8, %rd4, %rd7;
	st.global.f32 	[%rd8], %f3;
$L__BB3_2:
	ret;

}


// ===== COMPILED SASS (sm_100) =====

	.target	sm_100

	.elftype	@"ET_EXEC"


//--------------------- .note.nv.tkinfo           --------------------------
	.section	.note.nv.tkinfo,"",@"SHT_NOTE"
	.sectionflags	@"SHF_NOTE_NV_TKINFO"
	.tkinfo
        /*0018*/ 	.word	0x00000002
        /*0030*/ 	.string	""
        /*0030*/ 	.string	"ptxas"
        /*0030*/ 	.string	"Cuda compilation tools, release 13.0, V13.0.88"
        /*0030*/ 	.string	"Build cuda_13.0.r13.0/compiler.36424714_0"
        /*0030*/ 	.string	"-arch sm_100 -m 64 "



//--------------------- .note.nv.cuinfo           --------------------------
	.section	.note.nv.cuinfo,"",@"SHT_NOTE"
	.sectionflags	@"SHF_NOTE_NV_CUINFO"
        /*0018*/ 	.short	0x0002
        /*001a*/ 	.short	0x0064
        /*001c*/ 	.short	0x0082
	.zero		2


//--------------------- .nv.info                  --------------------------
	.section	.nv.info,"",@"SHT_CUDA_INFO"
	.align	4


	//----- nvinfo : EIATTR_REGCOUNT
	.align		4
        /*0000*/ 	.byte	0x04, 0x2f
        /*0002*/ 	.short	(.L_1 - .L_0)
	.align		4
.L_0:
        /*0004*/ 	.word	index@(_Z31dfi_cuda_swap_quadrants_complexP6float2S0_i)
        /*0008*/ 	.word	0x00000010


	//----- nvinfo : EIATTR_FRAME_SIZE
	.align		4
.L_1:
        /*000c*/ 	.byte	0x04, 0x11
        /*000e*/ 	.short	(.L_3 - .L_2)
	.align		4
.L_2:
        /*0010*/ 	.word	index@(_Z31dfi_cuda_swap_quadrants_complexP6float2S0_i)
        /*0014*/ 	.word	0x00000000


	//----- nvinfo : EIATTR_REGCOUNT
	.align		4
.L_3:
        /*0018*/ 	.byte	0x04, 0x2f
        /*001a*/ 	.short	(.L_5 - .L_4)
	.align		4
.L_4:
        /*001c*/ 	.word	index@(_Z28dfi_cuda_swap_quadrants_realPf)
        /*0020*/ 	.word	0x0000000c


	//----- nvinfo : EIATTR_FRAME_SIZE
	.align		4
.L_5:
        /*0024*/ 	.byte	0x04, 0x11
        /*0026*/ 	.short	(.L_7 - .L_6)
	.align		4
.L_6:
        /*0028*/ 	.word	index@(_Z28dfi_cuda_swap_quadrants_realPf)
        /*002c*/ 	.word	0x00000000


	//----- nvinfo : EIATTR_REGCOUNT
	.align		4
.L_7:
        /*0030*/ 	.byte	0x04, 0x2f
        /*0032*/ 	.short	(.L_9 - .L_8)
	.align		4
.L_8:
        /*0034*/ 	.word	index@(_Z27swap_full_quadrants_complexP6float2)
        /*0038*/ 	.word	0x0000000e


	//----- nvinfo : EIATTR_FRAME_SIZE
	.align		4
.L_9:
        /*003c*/ 	.byte	0x04, 0x11
        /*003e*/ 	.short	(.L_11 - .L_10)
	.align		4
.L_10:
        /*0040*/ 	.word	index@(_Z27swap_full_quadrants_complexP6float2)
        /*0044*/ 	.word	0x00000000


	//----- nvinfo : EIATTR_REGCOUNT
	.align		4
.L_11:
        /*0048*/ 	.byte	0x04, 0x2f
        /*004a*/ 	.short	(.L_13 - .L_12)
	.align		4
.L_12:
        /*004c*/ 	.word	index@(_Z17dfi_cuda_crop_roiPfiiiiifS_)
        /*0050*/ 	.word	0x0000000a


	//----- nvinfo : EIATTR_FRAME_SIZE
	.align		4
.L_13:
        /*0054*/ 	.byte	0x04, 0x11
        /*0056*/ 	.short	(.L_15 - .L_14)
	.align		4
.L_14:
        /*0058*/ 	.word	index@(_Z17dfi_cuda_crop_roiPfiiiiifS_)
        /*005c*/ 	.word	0x00000000


	//----- nvinfo : EIATTR_MIN_STACK_SIZE
	.align		4
.L_15:
        /*0060*/ 	.byte	0x04, 0x12
        /*0062*/ 	.short	(.L_17 - .L_16)
	.align		4
.L_16:
        /*0064*/ 	.word	index@(_Z17dfi_cuda_crop_roiPfiiiiifS_)
        /*0068*/ 	.word	0x00000000


	//----- nvinfo : EIATTR_MIN_STACK_SIZE
	.align		4
.L_17:
        /*006c*/ 	.byte	0x04, 0x12
        /*006e*/ 	.short	(.L_19 - .L_18)
	.align		4
.L_18:
        /*0070*/ 	.word	index@(_Z27swap_full_quadrants_complexP6float2)
        /*0074*/ 	.word	0x00000000


	//----- nvinfo : EIATTR_MIN_STACK_SIZE
	.align		4
.L_19:
        /*0078*/ 	.byte	0x04, 0x12
        /*007a*/ 	.short	(.L_21 - .L_20)
	.align		4
.L_20:
        /*007c*/ 	.word	index@(_Z28dfi_cuda_swap_quadrants_realPf)
        /*0080*/ 	.word	0x00000000


	//----- nvinfo : EIATTR_MIN_STACK_SIZE
	.align		4
.L_21:
        /*0084*/ 	.byte	0x04, 0x12
        /*0086*/ 	.short	(.L_23 - .L_22)
	.align		4
.L_22:
        /*0088*/ 	.word	index@(_Z31dfi_cuda_swap_quadrants_complexP6float2S0_i)
        /*008c*/ 	.word	0x00000000
.L_23:


//--------------------- .nv.compat                --------------------------
	.section	.nv.compat,"",@"SHT_CUDA_COMPAT_INFO"
	.align	4
        /*0000*/ 	.byte	0x02, 0x09, 0x00, 0x00, 0x02, 0x02, 0x01, 0x00, 0x02, 0x05, 0x05, 0x00, 0x03, 0x07, 0x01, 0x01
        /*0010*/ 	.byte	0x02, 0x03, 0x00, 0x00, 0x02, 0x06, 0x01, 0x00, 0x04, 0x0b, 0x08, 0x00, 0x09, 0x00, 0x00, 0x00
        /*0020*/ 	.byte	0x00, 0x00, 0x00, 0x00


//--------------------- .nv.info._Z17dfi_cuda_crop_roiPfiiiiifS_ --------------------------
	.section	.nv.info._Z17dfi_cuda_crop_roiPfiiiiifS_,"",@"SHT_CUDA_INFO"
	.sectionflags	@""
	.align	4


	//----- nvinfo : EIATTR_CUDA_API_VERSION
	.align		4
        /*0000*/ 	.byte	0x04, 0x37
        /*0002*/ 	.short	(.L_25 - .L_24)
.L_24:
        /*0004*/ 	.word	0x00000082


	//----- nvinfo : EIATTR_KPARAM_INFO
	.align		4
.L_25:
        /*0008*/ 	.byte	0x04, 0x17
        /*000a*/ 	.short	(.L_27 - .L_26)
.L_26:
        /*000c*/ 	.word	0x00000000
        /*0010*/ 	.short	0x0007
        /*0012*/ 	.short	0x0020
        /*0014*/ 	.byte	0x00, 0xf5, 0x21, 0x00


	//----- nvinfo : EIATTR_KPARAM_INFO
	.align		4
.L_27:
        /*0018*/ 	.byte	0x04, 0x17
        /*001a*/ 	.short	(.L_29 - .L_28)
.L_28:
        /*001c*/ 	.word	0x00000000
        /*0020*/ 	.short	0x0006
        /*0022*/ 	.short	0x001c
        /*0024*/ 	.byte	0x00, 0xf0, 0x11, 0x00


	//----- nvinfo : EIATTR_KPARAM_INFO
	.align		4
.L_29:
        /*0028*/ 	.byte	0x04, 0x17
        /*002a*/ 	.short	(.L_31 - .L_30)
.L_30:
        /*002c*/ 	.word	0x00000000
        /*0030*/ 	.short	0x0005
        /*0032*/ 	.short	0x0018
        /*0034*/ 	.byte	0x00, 0xf0, 0x11, 0x00


	//----- nvinfo : EIATTR_KPARAM_INFO
	.align		4
.L_31:
        /*0038*/ 	.byte	0x04, 0x17
        /*003a*/ 	.short	(.L_33 - .L_32)
.L_32:
        /*003c*/ 	.word	0x00000000
        /*0040*/ 	.short	0x0004
        /*0042*/ 	.short	0x0014
        /*0044*/ 	.byte	0x00, 0xf0, 0x11, 0x00


	//----- nvinfo : EIATTR_KPARAM_INFO
	.align		4
.L_33:
        /*0048*/ 	.byte	0x04, 0x17
        /*004a*/ 	.short	(.L_35 - .L_34)
.L_34:
        /*004c*/ 	.word	0x00000000
        /*0050*/ 	.short	0x0003
        /*0052*/ 	.short	0x0010
        /*0054*/ 	.byte	0x00, 0xf0, 0x11, 0x00


	//----- nvinfo : EIATTR_KPARAM_INFO
	.align		4
.L_35:
        /*0058*/ 	.byte	0x04, 0x17
        /*005a*/ 	.short	(.L_37 - .L_36)
.L_36:
        /*005c*/ 	.word	0x00000000
        /*0060*/ 	.short	0x0002
        /*0062*/ 	.short	0x000c
        /*0064*/ 	.byte	0x00, 0xf0, 0x11, 0x00


	//----- nvinfo : EIATTR_KPARAM_INFO
	.align		4
.L_37:
        /*0068*/ 	.byte	0x04, 0x17
        /*006a*/ 	.short	(.L_39 - .L_38)
.L_38:
        /*006c*/ 	.word	0x00000000
        /*0070*/ 	.short	0x0001
        /*0072*/ 	.short	0x0008
        /*0074*/ 	.byte	0x00, 0xf0, 0x11, 0x00


	//----- nvinfo : EIATTR_KPARAM_INFO
	.align		4
.L_39:
        /*0078*/ 	.byte	0x04, 0x17
        /*007a*/ 	.short	(.L_41 - .L_40)
.L_40:
        /*007c*/ 	.word	0x00000000
        /*0080*/ 	.short	0x0000
        /*0082*/ 	.short	0x0000
        /*0084*/ 	.byte	0x00, 0xf5, 0x21, 0x00


	//----- nvinfo : EIATTR_SPARSE_MMA_MASK
	.align		4
.L_41:
        /*0088*/ 	.byte	0x03, 0x50
        /*008a*/ 	.short	0x0000


	//----- nvinfo : EIATTR_MAXREG_COUNT
	.align		4
        /*008c*/ 	.byte	0x03, 0x1b
        /*008e*/ 	.short	0x00ff


	//----- nvinfo : EIATTR_MERCURY_ISA_VERSION
	.align		4
        /*0090*/ 	.byte	0x03, 0x5f
        /*0092*/ 	.short	0x0101


	//----- nvinfo : EIATTR_VRC_CTA_INIT_COUNT
	.align		4
        /*0094*/ 	.byte	0x02, 0x4a
	.zero		1
	.zero		1


	//----- nvinfo : EIATTR_EXIT_INSTR_OFFSETS
	.align		4
        /*0098*/ 	.byte	0x04, 0x1c
        /*009a*/ 	.short	(.L_43 - .L_42)


	//   ....[0]....
.L_42:
        /*009c*/ 	.word	0x000000a0


	//   ....[1]....
        /*00a0*/ 	.word	0x00000190


	//----- nvinfo : EIATTR_CBANK_PARAM_SIZE
	.align		4
.L_43:
        /*00a4*/ 	.byte	0x03, 0x19
        /*00a6*/ 	.short	0x0028


	//----- nvinfo : EIATTR_PARAM_CBANK
	.align		4
        /*00a8*/ 	.byte	0x04, 0x0a
        /*00aa*/ 	.short	(.L_45 - .L_44)
	.align		4
.L_44:
        /*00ac*/ 	.word	index@(.nv.constant0._Z17dfi_cuda_crop_roiPfiiiiifS_)
        /*00b0*/ 	.short	0x0380
        /*00b2*/ 	.short	0x0028


	//----- nvinfo : EIATTR_SW_WAR
	.align		4
.L_45:
        /*00b4*/ 	.byte	0x04, 0x36
        /*00b6*/ 	.short	(.L_47 - .L_46)
.L_46:
        /*00b8*/ 	.word	0x00000008
.L_47:


//--------------------- .nv.info._Z27swap_full_quadrants_complexP6float2 --------------------------
	.section	.nv.info._Z27swap_full_quadrants_complexP6float2,"",@"SHT_CUDA_INFO"
	.sectionflags	@""
	.align	4


	//----- nvinfo : EIATTR_CUDA_API_VERSION
	.align		4
        /*0000*/ 	.byte	0x04, 0x37
        /*0002*/ 	.short	(.L_49 - .L_48)
.L_48:
        /*0004*/ 	.word	0x00000082


	//----- nvinfo : EIATTR_KPARAM_INFO
	.align		4
.L_49:
        /*0008*/ 	.byte	0x04, 0x17
        /*000a*/ 	.short	(.L_51 - .L_50)
.L_50:
        /*000c*/ 	.word	0x00000000
        /*0010*/ 	.short	0x0000
        /*0012*/ 	.short	0x0000
        /*0014*/ 	.byte	0x00, 0xf5, 0x21, 0x00


	//----- nvinfo : EIATTR_SPARSE_MMA_MASK
	.align		4
.L_51:
        /*0018*/ 	.byte	0x03, 0x50
        /*001a*/ 	.short	0x0000


	//----- nvinfo : EIATTR_MAXREG_COUNT
	.align		4
        /*001c*/ 	.byte	0x03, 0x1b
        /*001e*/ 	.short	0x00ff


	//----- nvinfo : EIATTR_MERCURY_ISA_VERSION
	.align		4
        /*0020*/ 	.byte	0x03, 0x5f
        /*0022*/ 	.short	0x0101


	//----- nvinfo : EIATTR_VRC_CTA_INIT_COUNT
	.align		4
        /*0024*/ 	.byte	0x02, 0x4a
	.zero		1
	.zero		1


	//----- nvinfo : EIATTR_EXIT_INSTR_OFFSETS
	.align		4
        /*0028*/ 	.byte	0x04, 0x1c
        /*002a*/ 	.short	(.L_53 - .L_52)


	//   ....[0]....
.L_52:
        /*002c*/ 	.word	0x000001b0


	//----- nvinfo : EIATTR_CBANK_PARAM_SIZE
	.align		4
.L_53:
        /*0030*/ 	.byte	0x03, 0x19
        /*0032*/ 	.short	0x0008


	//----- nvinfo : EIATTR_PARAM_CBANK
	.align		4
        /*0034*/ 	.byte	0x04, 0x0a
        /*0036*/ 	.short	(.L_55 - .L_54)
	.align		4
.L_54:
        /*0038*/ 	.word	index@(.nv.constant0._Z27swap_full_quadrants_complexP6float2)
        /*003c*/ 	.short	0x0380
        /*003e*/ 	.short	0x0008


	//----- nvinfo : EIATTR_SW_WAR
	.align		4
.L_55:
        /*0040*/ 	.byte	0x04, 0x36
        /*0042*/ 	.short	(.L_57 - .L_56)
.L_56:
        /*0044*/ 	.word	0x00000008
.L_57:


//--------------------- .nv.info._Z28dfi_cuda_swap_quadrants_realPf --------------------------
	.section	.nv.info._Z28dfi_cuda_swap_quadrants_realPf,"",@"SHT_CUDA_INFO"
	.sectionflags	@""
	.align	4


	//----- nvinfo : EIATTR_CUDA_API_VERSION
	.align		4
        /*0000*/ 	.byte	0x04, 0x37
        /*0002*/ 	.short	(.L_59 - .L_58)
.L_58:
        /*0004*/ 	.word	0x00000082


	//----- nvinfo : EIATTR_KPARAM_INFO
	.align		4
.L_59:
        /*0008*/ 	.byte	0x04, 0x17
        /*000a*/ 	.short	(.L_61 - .L_60)
.L_60:
        /*000c*/ 	.word	0x00000000
        /*0010*/ 	.short	0x0000
        /*0012*/ 	.short	0x0000
        /*0014*/ 	.byte	0x00, 0xf5, 0x21, 0x00


	//----- nvinfo : EIATTR_SPARSE_MMA_MASK
	.align		4
.L_61:
        /*0018*/ 	.byte	0x03, 0x50
        /*001a*/ 	.short	0x0000


	//----- nvinfo : EIATTR_MAXREG_COUNT
	.align		4
        /*001c*/ 	.byte	0x03, 0x1b
        /*001e*/ 	.short	0x00ff


	//----- nvinfo : EIATTR_MERCURY_ISA_VERSION
	.align		4
        /*0020*/ 	.byte	0x03, 0x5f
        /*0022*/ 	.short	0x0101


	//----- nvinfo : EIATTR_VRC_CTA_INIT_COUNT
	.align		4
        /*0024*/ 	.byte	0x02, 0x4a
	.zero		1
	.zero		1


	//----- nvinfo : EIATTR_EXIT_INSTR_OFFSETS
	.align		4
        /*0028*/ 	.byte	0x04, 0x1c
        /*002a*/ 	.short	(.L_63 - .L_62)


	//   ....[0]....
.L_62:
        /*002c*/ 	.word	0x000001b0


	//----- nvinfo : EIATTR_CBANK_PARAM_SIZE
	.align		4
.L_63:
        /*0030*/ 	.byte	0x03, 0x19
        /*0032*/ 	.short	0x0008


	//----- nvinfo : EIATTR_PARAM_CBANK
	.align		4
        /*0034*/ 	.byte	0x04, 0x0a
        /*0036*/ 	.short	(.L_65 - .L_64)
	.align		4
.L_64:
        /*0038*/ 	.word	index@(.nv.constant0._Z28dfi_cuda_swap_quadrants_realPf)
        /*003c*/ 	.short	0x0380
        /*003e*/ 	.short	0x0008


	//----- nvinfo : EIATTR_SW_WAR
	.align		4
.L_65:
        /*0040*/ 	.byte	0x04, 0x36
        /*0042*/ 	.short	(.L_67 - .L_66)
.L_66:
        /*0044*/ 	.word	0x00000008
.L_67:


//--------------------- .nv.info._Z31dfi_cuda_swap_quadrants_complexP6float2S0_i --------------------------
	.section	.nv.info._Z31dfi_cuda_swap_quadrants_complexP6float2S0_i,"",@"SHT_CUDA_INFO"
	.sectionflags	@""
	.align	4


	//----- nvinfo : EIATTR_CUDA_API_VERSION
	.align		4
        /*0000*/ 	.byte	0x04, 0x37
        /*0002*/ 	.short	(.L_69 - .L_68)
.L_68:
        /*0004*/ 	.word	0x00000082


	//----- nvinfo : EIATTR_KPARAM_INFO
	.align		4
.L_69:
        /*0008*/ 	.byte	0x04, 0x17
        /*000a*/ 	.short	(.L_71 - .L_70)
.L_70:
        /*000c*/ 	.word	0x00000000
        /*0010*/ 	.short	0x0002
        /*0012*/ 	.short	0x0010
        /*0014*/ 	.byte	0x00, 0xf0, 0x11, 0x00


	//----- nvinfo : EIATTR_KPARAM_INFO
	.align		4
.L_71:
        /*0018*/ 	.byte	0x04, 0x17
        /*001a*/ 	.short	(.L_73 - .L_72)
.L_72:
        /*001c*/ 	.word	0x00000000
        /*0020*/ 	.short	0x0001
        /*0022*/ 	.short	0x0008
        /*0024*/ 	.byte	0x00, 0xf5, 0x21, 0x00


	//----- nvinfo : EIATTR_KPARAM_INFO
	.align		4
.L_73:
        /*0028*/ 	.byte	0x04, 0x17
        /*002a*/ 	.short	(.L_75 - .L_74)
.L_74:
        /*002c*/ 	.word	0x00000000
        /*0030*/ 	.short	0x0000
        /*0032*/ 	.short	0x0000
        /*0034*/ 	.byte	0x00, 0xf5, 0x21, 0x00


	//----- nvinfo : EIATTR_SPARSE_MMA_MASK
	.align		4
.L_75:
        /*0038*/ 	.byte	0x03, 0x50
        /*003a*/ 	.short	0x0000


	//----- nvinfo : EIATTR_MAXREG_COUNT
	.align		4
        /*003c*/ 	.byte	0x03, 0x1b
        /*003e*/ 	.short	0x00ff


	//----- nvinfo : EIATTR_MERCURY_ISA_VERSION
	.align		4
        /*0040*/ 	.byte	0x03, 0x5f
        /*0042*/ 	.short	0x0101


	//----- nvinfo : EIATTR_VRC_CTA_INIT_COUNT
	.align		4
        /*0044*/ 	.byte	0x02, 0x4a
	.zero		1
	.zero		1


	//----- nvinfo : EIATTR_EXIT_INSTR_OFFSETS
	.align		4
        /*0048*/ 	.byte	0x04, 0x1c
        /*004a*/ 	.short	(.L_77 - .L_76)


	//   ....[0]....
.L_76:
        /*004c*/ 	.word	0x00000180


	//----- nvinfo : EIATTR_CBANK_PARAM_SIZE
	.align		4
.L_77:
        /*0050*/ 	.byte	0x03, 0x19
        /*0052*/ 	.short	0x0014


	//----- nvinfo : EIATTR_PARAM_CBANK
	.align		4
        /*0054*/ 	.byte	0x04, 0x0a
        /*0056*/ 	.short	(.L_79 - .L_78)
	.align		4
.L_78:
        /*0058*/ 	.word	index@(.nv.constant0._Z31dfi_cuda_swap_quadrants_complexP6float2S0_i)
        /*005c*/ 	.short	0x0380
        /*005e*/ 	.short	0x0014


	//----- nvinfo : EIATTR_SW_WAR
	.align		4
.L_79:
        /*0060*/ 	.byte	0x04, 0x36
        /*0062*/ 	.short	(.L_81 - .L_80)
.L_80:
        /*0064*/ 	.word	0x00000008
.L_81:


//--------------------- .nv.callgraph             --------------------------
	.section	.nv.callgraph,"",@"SHT_CUDA_CALLGRAPH"
	.align	4
	.sectionentsize	8
	.align		4
        /*0000*/ 	.word	0x00000000
	.align		4
        /*0004*/ 	.word	0xffffffff
	.align		4
        /*0008*/ 	.word	0x00000000
	.align		4
        /*000c*/ 	.word	0xfffffffe
	.align		4
        /*0010*/ 	.word	0x00000000
	.align		4
        /*0014*/ 	.word	0xfffffffd
	.align		4
        /*0018*/ 	.word	0x00000000
	.align		4
        /*001c*/ 	.word	0xfffffffc


//--------------------- .text._Z17dfi_cuda_crop_roiPfiiiiifS_ --------------------------
	.section	.text._Z17dfi_cuda_crop_roiPfiiiiifS_,"ax",@progbits
	.align	128
        .global         _Z17dfi_cuda_crop_roiPfiiiiifS_
        .type           _Z17dfi_cuda_crop_roiPfiiiiifS_,@function
        .size           _Z17dfi_cuda_crop_roiPfiiiiifS_,(.L_x_4 - _Z17dfi_cuda_crop_roiPfiiiiifS_)
        .other          _Z17dfi_cuda_crop_roiPfiiiiifS_,@"STO_CUDA_ENTRY STV_DEFAULT"
_Z17dfi_cuda_crop_roiPfiiiiifS_:
.text._Z17dfi_cuda_crop_roiPfiiiiifS_:
[----:B------:R-:W-:Y:S01]  /*0000*/  LDC R1, c[0x0][0x37c] ;  /* 0x0000df00ff017b82 */ /* 0x000fe20000000800 */
[----:B------:R-:W0:Y:S01]  /*0010*/  S2R R7, SR_CTAID.Y ;  /* 0x0000000000077919 */ /* 0x000e220000002600 */
[----:B------:R-:W1:Y:S01]  /*0020*/  LDCU.64 UR6, c[0x0][0x390] ;  /* 0x00007200ff0677ac */ /* 0x000e620008000a00 */
[----:B------:R-:W0:Y:S01]  /*0030*/  S2R R2, SR_TID.Y ;  /* 0x0000000000027919 */ /* 0x000e220000002200 */
[----:B------:R-:W2:Y:S01]  /*0040*/  S2R R0, SR_CTAID.X ;  /* 0x0000000000007919 */ /* 0x000ea20000002500 */
[----:B------:R-:W2:Y:S01]  /*0050*/  S2R R3, SR_TID.X ;  /* 0x0000000000037919 */ /* 0x000ea20000002100 */
[----:B0-----:R-:W-:-:S04]  /*0060*/  LEA R7, R7, R2, 0x4 ;  /* 0x0000000207077211 */ /* 0x001fc800078e20ff */
[----:B-1----:R-:W-:Y:S02]  /*0070*/  ISETP.GE.AND P0, PT, R7, UR7, PT ;  /* 0x0000000707007c0c */ /* 0x002fe4000bf06270 */
[----:B--2---:R-:W-:-:S04]  /*0080*/  LEA R0, R0, R3, 0x4 ;  /* 0x0000000300007211 */ /* 0x004fc800078e20ff */
[----:B------:R-:W-:-:S13]  /*0090*/  ISETP.GE.OR P0, PT, R0, UR6, P0 ;  /* 0x0000000600007c0c */ /* 0x000fda0008706670 */
[----:B------:R-:W-:Y:S05]  /*00a0*/  @P0 EXIT ;  /* 0x000000000000094d */ /* 0x000fea0003800000 */
[----:B------:R-:W0:Y:S01]  /*00b0*/  LDCU.64 UR8, c[0x0][0x388] ;  /* 0x00007100ff0877ac */ /* 0x000e220008000a00 */
[----:B------:R-:W1:Y:S01]  /*00c0*/  LDC.64 R2, c[0x0][0x380] ;  /* 0x0000e000ff027b82 */ /* 0x000e620000000a00 */
[----:B------:R-:W2:Y:S01]  /*00d0*/  LDCU.64 UR10, c[0x0][0x398] ;  /* 0x00007300ff0a77ac */ /* 0x000ea20008000a00 */
[----:B------:R-:W3:Y:S01]  /*00e0*/  LDCU.64 UR4, c[0x0][0x358] ;  /* 0x00006b00ff0477ac */ /* 0x000ee20008000a00 */
[----:B0-----:R-:W-:Y:S02]  /*00f0*/  IADD3 R4, PT, PT, R7, UR9, RZ ;  /* 0x0000000907047c10 */ /* 0x001fe4000fffe0ff */
[----:B------:R-:W-:-:S05]  /*0100*/  IADD3 R5, PT, PT, R0, UR8, RZ ;  /* 0x0000000800057c10 */ /* 0x000fca000fffe0ff */
[----:B--2---:R-:W-:-:S04]  /*0110*/  IMAD R5, R4, UR10, R5 ;  /* 0x0000000a04057c24 */ /* 0x004fc8000f8e0205 */
[----:B-1----:R-:W-:Y:S02]  /*0120*/  IMAD.WIDE R2, R5, 0x4, R2 ;  /* 0x0000000405027825 */ /* 0x002fe400078e0202 */
[----:B------:R-:W0:Y:S04]  /*0130*/  LDC.64 R4, c[0x0][0x3a0] ;  /* 0x0000e800ff047b82 */ /* 0x000e280000000a00 */
[----:B---3--:R-:W2:Y:S01]  /*0140*/  LDG.E R2, desc[UR4][R2.64] ;  /* 0x0000000402027981 */ /* 0x008ea2000c1e1900 */
[----:B------:R-:W-:-:S04]  /*0150*/  IMAD R7, R7, UR6, R0 ;  /* 0x0000000607077c24 */ /* 0x000fc8000f8e0200 */
[----:B0-----:R-:W-:-:S04]  /*0160*/  IMAD.WIDE R4, R7, 0x4, R4 ;  /* 0x0000000407047825 */ /* 0x001fc800078e0204 */
[----:B--2---:R-:W-:-:S05]  /*0170*/  FMUL R7, R2, UR11 ;  /* 0x0000000b02077c20 */ /* 0x004fca0008400000 */
[----:B------:R-:W-:Y:S01]  /*0180*/  STG.E desc[UR4][R4.64], R7 ;  /* 0x0000000704007986 */ /* 0x000fe2000c101904 */
[----:B------:R-:W-:Y:S05]  /*0190*/  EXIT ;  /* 0x000000000000794d */ /* 0x000fea0003800000 */
.L_x_0:
[----:B------:R-:W-:-:S00]  /*01a0*/  BRA `(.L_x_0) ;  /* 0xfffffffc00fc7947 */ /* 0x000fc0000383ffff */
[----:B------:R-:W-:-:S00]  /*01b0*/  NOP ;  /* 0x0000000000007918 */ /* 0x000fc00000000000 */
        /* <DEDUP_REMOVED lines=12> */
.L_x_4:


//--------------------- .text._Z27swap_full_quadrants_complexP6float2 --------------------------
	.section	.text._Z27swap_full_quadrants_complexP6float2,"ax",@progbits
	.align	128
        .global         _Z27swap_full_quadrants_complexP6float2
        .type           _Z27swap_full_quadrants_complexP6float2,@function
        .size           _Z27swap_full_quadrants_complexP6float2,(.L_x_5 - _Z27swap_full_quadrants_complexP6float2)
        .other          _Z27swap_full_quadrants_complexP6float2,@"STO_CUDA_ENTRY STV_DEFAULT"
_Z27swap_full_quadrants_complexP6float2:
.text._Z27swap_full_quadrants_complexP6float2:
[----:B------:R-:W-:Y:S01]  /*0000*/  LDC R1, c[0x0][0x37c] ;  /* 0x0000df00ff017b82 */ /* 0x000fe20000000800 */
[----:B------:R-:W0:Y:S01]  /*0010*/  S2R R0, SR_CTAID.X ;  /* 0x0000000000007919 */ /* 0x000e220000002500 */
[----:B------:R-:W1:Y:S01]  /*0020*/  LDCU UR4, c[0x0][0x370] ;  /* 0x00006e00ff0477ac */ /* 0x000e620008000800 */
[----:B------:R-:W0:Y:S01]  /*0030*/  S2R R3, SR_TID.X ;  /* 0x0000000000037919 */ /* 0x000e220000002100 */
[----:B------:R-:W1:Y:S01]  /*0040*/  LDCU UR5, c[0x0][0x360] ;  /* 0x00006c00ff0577ac */ /* 0x000e620008000800 */
[----:B------:R-:W2:Y:S01]  /*0050*/  S2R R5, SR_CTAID.Y ;  /* 0x0000000000057919 */ /* 0x000ea20000002600 */
[----:B------:R-:W3:Y:S01]  /*0060*/  LDCU.64 UR6, c[0x0][0x358] ;  /* 0x00006b00ff0677ac */ /* 0x000ee20008000a00 */
[----:B------:R-:W2:Y:S01]  /*0070*/  S2R R4, SR_TID.Y ;  /* 0x0000000000047919 */ /* 0x000ea20000002200 */
[----:B-1----:R-:W-:-:S04]  /*0080*/  UIMAD UR4, UR4, UR5, URZ ;  /* 0x00000005040472a4 */ /* 0x002fc8000f8e02ff */
[----:B------:R-:W-:-:S04]  /*0090*/  ULEA.HI UR5, UR4, UR4, URZ, 0x1 ;  /* 0x0000000404057291 */ /* 0x000fc8000f8f08ff */
[----:B------:R-:W-:Y:S01]  /*00a0*/  USHF.R.S32.HI UR5, URZ, 0x1, UR5 ;  /* 0x00000001ff057899 */ /* 0x000fe20008011405 */
[----:B0-----:R-:W-:Y:S02]  /*00b0*/  LEA R0, R0, R3, 0x4 ;  /* 0x0000000300007211 */ /* 0x001fe400078e20ff */
[----:B------:R-:W0:Y:S03]  /*00c0*/  LDC.64 R2, c[0x0][0x380] ;  /* 0x0000e000ff027b82 */ /* 0x000e260000000a00 */
[----:B------:R-:W-:Y:S02]  /*00d0*/  ISETP.GE.AND P0, PT, R0, UR5, PT ;  /* 0x0000000500007c0c */ /* 0x000fe4000bf06270 */
[----:B--2---:R-:W-:-:S04]  /*00e0*/  LEA R5, R5, R4, 0x4 ;  /* 0x0000000405057211 */ /* 0x004fc800078e20ff */
[----:B------:R-:W-:-:S07]  /*00f0*/  IADD3 R4, PT, PT, R5, UR5, RZ ;  /* 0x0000000505047c10 */ /* 0x000fce000fffe0ff */
[C---:B------:R-:W-:Y:S02]  /*0100*/  @!P0 IADD3 R7, PT, PT, R0.reuse, UR5, RZ ;  /* 0x0000000500078c10 */ /* 0x040fe4000fffe0ff */
[----:B------:R-:W-:-:S03]  /*0110*/  @P0 IADD3 R11, PT, PT, R0, -UR5, RZ ;  /* 0x80000005000b0c10 */ /* 0x000fc6000fffe0ff */
[C---:B------:R-:W-:Y:S02]  /*0120*/  @!P0 IMAD R9, R4.reuse, UR4, R7 ;  /* 0x0000000404098c24 */ /* 0x040fe4000f8e0207 */
[----:B------:R-:W-:Y:S02]  /*0130*/  @P0 IMAD R9, R4, UR4, R11 ;  /* 0x0000000404090c24 */ /* 0x000fe4000f8e020b */
[----:B------:R-:W-:Y:S02]  /*0140*/  IMAD R7, R5, UR4, R0 ;  /* 0x0000000405077c24 */ /* 0x000fe4000f8e0200 */
[----:B0-----:R-:W-:-:S04]  /*0150*/  IMAD.WIDE R4, R9, 0x8, R2 ;  /* 0x0000000809047825 */ /* 0x001fc800078e0202 */
[----:B------:R-:W-:Y:S01]  /*0160*/  IMAD.WIDE R2, R7, 0x8, R2 ;  /* 0x0000000807027825 */ /* 0x000fe200078e0202 */
[----:B---3--:R-:W2:Y:S04]  /*0170*/  LDG.E.64 R8, desc[UR6][R4.64] ;  /* 0x0000000604087981 */ /* 0x008ea8000c1e1b00 */
[----:B------:R-:W3:Y:S04]  /*0180*/  LDG.E.64 R6, desc[UR6][R2.64] ;  /* 0x0000000602067981 */ /* 0x000ee8000c1e1b00 */
[----:B--2---:R-:W-:Y:S04]  /*0190*/  STG.E.64 desc[UR6][R2.64], R8 ;  /* 0x0000000802007986 */ /* 0x004fe8000c101b06 */
[----:B---3--:R-:W-:Y:S01]  /*01a0*/  STG.E.64 desc[UR6][R4.64], R6 ;  /* 0x0000000604007986 */ /* 0x008fe2000c101b06 */
[----:B------:R-:W-:Y:S05]  /*01b0*/  EXIT ;  /* 0x000000000000794d */ /* 0x000fea0003800000 */
.L_x_1:
        /* <DEDUP_REMOVED lines=12> */
.L_x_5:


//--------------------- .text._Z28dfi_cuda_swap_quadrants_realPf --------------------------
	.section	.text._Z28dfi_cuda_swap_quadrants_realPf,"ax",@progbits
	.align	128
        .global         _Z28dfi_cuda_swap_quadrants_realPf
        .type           _Z28dfi_cuda_swap_quadrants_realPf,@function
        .size           _Z28dfi_cuda_swap_quadrants_realPf,(.L_x_6 - _Z28dfi_cuda_swap_quadrants_realPf)
        .other          _Z28dfi_cuda_swap_quadrants_realPf,@"STO_CUDA_ENTRY STV_DEFAULT"
_Z28dfi_cuda_swap_quadrants_realPf:
.text._Z28dfi_cuda_swap_quadrants_realPf:
[----:B------:R-:W-:Y:S01]  /*0000*/  LDC R1, c[0x0][0x37c] ;  /* 0x0000df00ff017b82 */ /* 0x000fe20000000800 */
[----:B------:R-:W0:Y:S07]  /*0010*/  LDCU UR4, c[0x0][0x370] ;  /* 0x00006e00ff0477ac */ /* 0x000e2e0008000800 */
[----:B------:R-:W0:Y:S01]  /*0020*/  LDC R4, c[0x0][0x360] ;  /* 0x0000d800ff047b82 */ /* 0x000e220000000800 */
[----:B------:R-:W1:Y:S01]  /*0030*/  S2R R0, SR_CTAID.X ;  /* 0x0000000000007919 */ /* 0x000e620000002500 */
[----:B------:R-:W1:Y:S06]  /*0040*/  S2R R7, SR_TID.X ;  /* 0x0000000000077919 */ /* 0x000e6c0000002100 */
[----:B------:R-:W2:Y:S01]  /*0050*/  LDC.64 R2, c[0x0][0x380] ;  /* 0x0000e000ff027b82 */ /* 0x000ea20000000a00 */
[----:B------:R-:W3:Y:S01]  /*0060*/  S2R R8, SR_CTAID.Y ;  /* 0x0000000000087919 */ /* 0x000ee20000002600 */
[----:B------:R-:W3:Y:S01]  /*0070*/  S2R R9, SR_TID.Y ;  /* 0x0000000000097919 */ /* 0x000ee20000002200 */
[----:B0-----:R-:W-:Y:S01]  /*0080*/  IMAD R4, R4, UR4, RZ ;  /* 0x0000000404047c24 */ /* 0x001fe2000f8e02ff */
[----:B------:R-:W0:Y:S04]  /*0090*/  LDCU.64 UR4, c[0x0][0x358] ;  /* 0x00006b00ff0477ac */ /* 0x000e280008000a00 */
[----:B------:R-:W-:-:S04]  /*00a0*/  LEA.HI R5, R4, R4, RZ, 0x1 ;  /* 0x0000000404057211 */ /* 0x000fc800078f08ff */
[----:B------:R-:W-:Y:S02]  /*00b0*/  SHF.R.S32.HI R6, RZ, 0x1, R5 ;  /* 0x00000001ff067819 */ /* 0x000fe40000011405 */
[----:B-1----:R-:W-:Y:S02]  /*00c0*/  LEA R0, R0, R7, 0x4 ;  /* 0x0000000700007211 */ /* 0x002fe400078e20ff */
[----:B------:R-:W-:Y:S02]  /*00d0*/  IADD3 R7, PT, PT, -R6, RZ, RZ ;  /* 0x000000ff06077210 */ /* 0x000fe40007ffe1ff */
[----:B------:R-:W-:Y:S01]  /*00e0*/  ISETP.GE.AND P0, PT, R0, R6, PT ;  /* 0x000000060000720c */ /* 0x000fe20003f06270 */
[----:B---3--:R-:W-:-:S03]  /*00f0*/  IMAD R5, R8, 0x10, R9 ;  /* 0x0000001008057824 */ /* 0x008fc600078e0209 */
[----:B------:R-:W-:Y:S02]  /*0100*/  SEL R7, R6, R7, !P0 ;  /* 0x0000000706077207 */ /* 0x000fe40004000000 */
[----:B------:R-:W-:-:S03]  /*0110*/  IADD3 R6, PT, PT, R5, R6, RZ ;  /* 0x0000000605067210 */ /* 0x000fc60007ffe0ff */
[----:B------:R-:W-:-:S04]  /*0120*/  IMAD.IADD R7, R0, 0x1, R7 ;  /* 0x0000000100077824 */ /* 0x000fc800078e0207 */
[----:B------:R-:W-:Y:S02]  /*0130*/  IMAD R9, R4, R6, R7 ;  /* 0x0000000604097224 */ /* 0x000fe400078e0207 */
[----:B------:R-:W-:Y:S02]  /*0140*/  IMAD R7, R5, R4, R0 ;  /* 0x0000000405077224 */ /* 0x000fe400078e0200 */
[----:B--2---:R-:W-:-:S04]  /*0150*/  IMAD.WIDE R4, R9, 0x4, R2 ;  /* 0x0000000409047825 */ /* 0x004fc800078e0202 */
[----:B------:R-:W-:Y:S01]  /*0160*/  IMAD.WIDE R2, R7, 0x4, R2 ;  /* 0x0000000407027825 */ /* 0x000fe200078e0202 */
[----:B0-----:R-:W2:Y:S04]  /*0170*/  LDG.E R9, desc[UR4][R4.64] ;  /* 0x0000000404097981 */ /* 0x001ea8000c1e1900 */
[----:B------:R-:W3:Y:S04]  /*0180*/  LDG.E R7, desc[UR4][R2.64] ;  /* 0x0000000402077981 */ /* 0x000ee8000c1e1900 */
[----:B--2---:R-:W-:Y:S04]  /*0190*/  STG.E desc[UR4][R2.64], R9 ;  /* 0x0000000902007986 */ /* 0x004fe8000c101904 */
[----:B---3--:R-:W-:Y:S01]  /*01a0*/  STG.E desc[UR4][R4.64], R7 ;  /* 0x0000000704007986 */ /* 0x008fe2000c101904 */
[----:B------:R-:W-:Y:S05]  /*01b0*/  EXIT ;  /* 0x000000000000794d */ /* 0x000fea0003800000 */
.L_x_2:
        /* <DEDUP_REMOVED lines=12> */
.L_x_6:


//--------------------- .text._Z31dfi_cuda_swap_quadrants_complexP6float2S0_i --------------------------
	.section	.text._Z31dfi_cuda_swap_quadrants_complexP6float2S0_i,"ax",@progbits
	.align	128
        .global         _Z31dfi_cuda_swap_quadrants_complexP6float2S0_i
        .type           _Z31dfi_cuda_swap_quadrants_complexP6float2S0_i,@function
        .size           _Z31dfi_cuda_swap_quadrants_complexP6float2S0_i,(.L_x_7 - _Z31dfi_cuda_swap_quadrants_complexP6float2S0_i)
        .other          _Z31dfi_cuda_swap_quadrants_complexP6float2S0_i,@"STO_CUDA_ENTRY STV_DEFAULT"
_Z31dfi_cuda_swap_quadrants_complexP6float2S0_i:
.text._Z31dfi_cuda_swap_quadrants_complexP6float2S0_i:
[----:B------:R-:W-:Y:S01]  /*0000*/  LDC R1, c[0x0][0x37c] ;  /* 0x0000df00ff017b82 */ /* 0x000fe20000000800 */
[----:B------:R-:W0:Y:S01]  /*0010*/  S2R R5, SR_CTAID.Y ;  /* 0x0000000000057919 */ /* 0x000e220000002600 */
[----:B------:R-:W1:Y:S06]  /*0020*/  LDCU UR6, c[0x0][0x374] ;  /* 0x00006e80ff0677ac */ /* 0x000e6c0008000800 */
[----:B------:R-:W1:Y:S01]  /*0030*/  LDC R6, c[0x0][0x364] ;  /* 0x0000d900ff067b82 */ /* 0x000e620000000800 */
[----:B------:R-:W0:Y:S01]  /*0040*/  S2R R4, SR_TID.Y ;  /* 0x0000000000047919 */ /* 0x000e220000002200 */
[----:B------:R-:W2:Y:S01]  /*0050*/  LDCU UR7, c[0x0][0x390] ;  /* 0x00007200ff0777ac */ /* 0x000ea20008000800 */
[----:B------:R-:W3:Y:S01]  /*0060*/  S2R R0, SR_CTAID.X ;  /* 0x0000000000007919 */ /* 0x000ee20000002500 */
[----:B------:R-:W4:Y:S04]  /*0070*/  LDCU.64 UR4, c[0x0][0x358] ;  /* 0x00006b00ff0477ac */ /* 0x000f280008000a00 */
[----:B------:R-:W5:Y:S01]  /*0080*/  LDC.64 R2, c[0x0][0x380] ;  /* 0x0000e000ff027b82 */ /* 0x000f620000000a00 */
[----:B------:R-:W3:Y:S07]  /*0090*/  S2R R7, SR_TID.X ;  /* 0x0000000000077919 */ /* 0x000eee0000002100 */
[----:B------:R-:W4:Y:S01]  /*00a0*/  LDC.64 R10, c[0x0][0x388] ;  /* 0x0000e200ff0a7b82 */ /* 0x000f220000000a00 */
[----:B0-----:R-:W-:-:S02]  /*00b0*/  LEA R5, R5, R4, 0x4 ;  /* 0x0000000405057211 */ /* 0x001fc400078e20ff */
[----:B---3--:R-:W-:-:S03]  /*00c0*/  LEA R0, R0, R7, 0x4 ;  /* 0x0000000700007211 */ /* 0x008fc600078e20ff */
[----:B-1----:R-:W-:-:S04]  /*00d0*/  IMAD R7, R6, UR6, R5 ;  /* 0x0000000606077c24 */ /* 0x002fc8000f8e0205 */
[----:B--2---:R-:W-:-:S04]  /*00e0*/  IMAD R13, R7, UR7, R0 ;  /* 0x00000007070d7c24 */ /* 0x004fc8000f8e0200 */
[----:B-----5:R-:W-:-:S06]  /*00f0*/  IMAD.WIDE R6, R13, 0x8, R2 ;  /* 0x000000080d067825 */ /* 0x020fcc00078e0202 */
[----:B----4-:R-:W2:Y:S01]  /*0100*/  LDG.E.64 R6, desc[UR4][R6.64+0x8] ;  /* 0x0000080406067981 */ /* 0x010ea2000c1e1b00 */
[----:B------:R-:W-:-:S04]  /*0110*/  IMAD R9, R5, UR7, R0 ;  /* 0x0000000705097c24 */ /* 0x000fc8000f8e0200 */
[----:B------:R-:W-:-:S04]  /*0120*/  IMAD.WIDE R4, R9, 0x8, R10 ;  /* 0x0000000809047825 */ /* 0x000fc800078e020a */
[----:B------:R-:W-:Y:S01]  /*0130*/  IMAD.WIDE R8, R9, 0x8, R2 ;  /* 0x0000000809087825 */ /* 0x000fe200078e0202 */
[----:B--2---:R-:W-:Y:S05]  /*0140*/  STG.E.64 desc[UR4][R4.64], R6 ;  /* 0x0000000604007986 */ /* 0x004fea000c101b04 */
[----:B------:R-:W2:Y:S01]  /*0150*/  LDG.E.64 R8, desc[UR4][R8.64+0x8] ;  /* 0x0000080408087981 */ /* 0x000ea2000c1e1b00 */
[----:B------:R-:W-:-:S05]  /*0160*/  IMAD.WIDE R2, R13, 0x8, R10 ;  /* 0x000000080d027825 */ /* 0x000fca00078e020a */
[----:B--2---:R-:W-:Y:S01]  /*0170*/  STG.E.64 desc[UR4][R2.64], R8 ;  /* 0x0000000802007986 */ /* 0x004fe2000c101b04 */
[----:B------:R-:W-:Y:S05]  /*0180*/  EXIT ;  /* 0x000000000000794d */ /* 0x000fea0003800000 */
.L_x_3:
        /* <DEDUP_REMOVED lines=15> */
.L_x_7:


//--------------------- .nv.shared.reserved.0     --------------------------
	.section	.nv.shared.reserved.0,"aw",@nobits
	.weak		__nv_reservedSMEM_offset_0_alias
	.size		__nv_reservedSMEM_offset_0_alias, 0, 64
	.other		__nv_reservedSMEM_offset_0_alias,@"STO_CUDA_RESERVED_SHARED STV_DEFAULT"
__nv_reservedSMEM_offset_0_alias:
	.zero		0
	.zero		64


//--------------------- .nv.constant0._Z17dfi_cuda_crop_roiPfiiiiifS_ --------------------------
	.section	.nv.constant0._Z17dfi_cuda_crop_roiPfiiiiifS_,"a",@progbits
	.sectionflags	@""
	.align	4
.nv.constant0._Z17dfi_cuda_crop_roiPfiiiiifS_:
	.zero		936


//--------------------- .nv.constant0._Z27swap_full_quadrants_complexP6float2 --------------------------
	.section	.nv.constant0._Z27swap_full_quadrants_complexP6float2,"a",@progbits
	.sectionflags	@""
	.align	4
.nv.constant0._Z27swap_full_quadrants_complexP6float2:
	.zero		904


//--------------------- .nv.constant0._Z28dfi_cuda_swap_quadrants_realPf --------------------------
	.section	.nv.constant0._Z28dfi_cuda_swap_quadrants_realPf,"a",@progbits
	.sectionflags	@""
	.align	4
.nv.constant0._Z28dfi_cuda_swap_quadrants_realPf:
	.zero		904


//--------------------- .nv.constant0._Z31dfi_cuda_swap_quadrants_complexP6float2S0_i --------------------------
	.section	.nv.constant0._Z31dfi_cuda_swap_quadrants_complexP6float2S0_i,"a",@progbits
	.sectionflags	@""
	.align	4
.nv.constant0._Z31dfi_cuda_swap_quadrants_complexP6float2S0_i:
	.zero		916


//--------------------- SYMBOLS --------------------------

	.type		.nv.reservedSmem.offset0,@object
	.size		.nv.reservedSmem.offset0,0x4
